//
// Generated by NVIDIA NVVM Compiler
//
// Compiler Build ID: CL-36424714
// Cuda compilation tools, release 13.0, V13.0.88
// Based on NVVM 20.0.0
//

.version 9.0
.target sm_100
.address_size 64

	// .globl	_Z19compute_hess_kernelPKiPKfS2_Pffi

.visible .entry _Z19compute_hess_kernelPKiPKfS2_Pffi(
	.param .u64 .ptr .align 1 _Z19compute_hess_kernelPKiPKfS2_Pffi_param_0,
	.param .u64 .ptr .align 1 _Z19compute_hess_kernelPKiPKfS2_Pffi_param_1,
	.param .u64 .ptr .align 1 _Z19compute_hess_kernelPKiPKfS2_Pffi_param_2,
	.param .u64 .ptr .align 1 _Z19compute_hess_kernelPKiPKfS2_Pffi_param_3,
	.param .f32 _Z19compute_hess_kernelPKiPKfS2_Pffi_param_4,
	.param .u32 _Z19compute_hess_kernelPKiPKfS2_Pffi_param_5
)
{
	.reg .pred 	%p<2>;
	.reg .b32 	%r<10>;
	.reg .b32 	%f<13>;
	.reg .b64 	%rd<15>;

	ld.param.u64 	%rd1, [_Z19compute_hess_kernelPKiPKfS2_Pffi_param_0];
	ld.param.u64 	%rd2, [_Z19compute_hess_kernelPKiPKfS2_Pffi_param_1];
	ld.param.u64 	%rd3, [_Z19compute_hess_kernelPKiPKfS2_Pffi_param_2];
	ld.param.u64 	%rd4, [_Z19compute_hess_kernelPKiPKfS2_Pffi_param_3];
	ld.param.f32 	%f1, [_Z19compute_hess_kernelPKiPKfS2_Pffi_param_4];
	ld.param.u32 	%r2, [_Z19compute_hess_kernelPKiPKfS2_Pffi_param_5];
	mov.u32 	%r3, %ctaid.x;
	mov.u32 	%r4, %ctaid.y;
	mov.u32 	%r5, %nctaid.x;
	mad.lo.s32 	%r1, %r4, %r5, %r3;
	setp.ge.s32 	%p1, %r1, %r2;
	@%p1 bra 	$L__BB0_2;
	cvta.to.global.u64 	%rd5, %rd1;
	cvta.to.global.u64 	%rd6, %rd4;
	cvta.to.global.u64 	%rd7, %rd2;
	cvta.to.global.u64 	%rd8, %rd3;
	mov.u32 	%r6, %tid.x;
	mad.lo.s32 	%r7, %r1, 125, %r6;
	mul.wide.s32 	%rd9, %r7, 4;
	add.s64 	%rd10, %rd5, %rd9;
	ld.global.u32 	%r8, [%rd10];
	add.s64 	%rd11, %rd6, %rd9;
	ld.global.f32 	%f2, [%rd11];
	mad.lo.s32 	%r9, %r8, 3, -3;
	mul.wide.s32 	%rd12, %r9, 4;
	add.s64 	%rd13, %rd7, %rd12;
	ld.global.f32 	%f3, [%rd13];
	add.s64 	%rd14, %rd8, %rd12;
	ld.global.f32 	%f4, [%rd14];
	ld.global.f32 	%f5, [%rd13+4];
	ld.global.f32 	%f6, [%rd14+4];
	mul.f32 	%f7, %f5, %f6;
	fma.rn.f32 	%f8, %f3, %f4, %f7;
	ld.global.f32 	%f9, [%rd13+8];
	ld.global.f32 	%f10, [%rd14+8];
	fma.rn.f32 	%f11, %f9, %f10, %f8;
	fma.rn.f32 	%f12, %f1, %f11, %f2;
	st.global.f32 	[%rd11], %f12;
$L__BB0_2:
	ret;

}


// ===== COMPILED SASS (sm_100) =====

	.target	sm_100

	.elftype	@"ET_EXEC"


//--------------------- .note.nv.tkinfo           --------------------------
	.section	.note.nv.tkinfo,"",@"SHT_NOTE"
	.sectionflags	@"SHF_NOTE_NV_TKINFO"
	.tkinfo
        /*0018*/ 	.word	0x00000002
        /*0030*/ 	.string	""
        /*0030*/ 	.string	"ptxas"
        /*0030*/ 	.string	"Cuda compilation tools, release 13.0, V13.0.88"
        /*0030*/ 	.string	"Build cuda_13.0.r13.0/compiler.36424714_0"
        /*0030*/ 	.string	"-arch sm_100 -m 64 "



//--------------------- .note.nv.cuinfo           --------------------------
	.section	.note.nv.cuinfo,"",@"SHT_NOTE"
	.sectionflags	@"SHF_NOTE_NV_CUINFO"
        /*0018*/ 	.short	0x0002
        /*001a*/ 	.short	0x0064
        /*001c*/ 	.short	0x0082
	.zero		2


//--------------------- .nv.info                  --------------------------
	.section	.nv.info,"",@"SHT_CUDA_INFO"
	.align	4


	//----- nvinfo : EIATTR_REGCOUNT
	.align		4
        /*0000*/ 	.byte	0x04, 0x2f
        /*0002*/ 	.short	(.L_1 - .L_0)
	.align		4
.L_0:
        /*0004*/ 	.word	index@(_Z19compute_hess_kernelPKiPKfS2_Pffi)
        /*0008*/ 	.word	0x00000014


	//----- nvinfo : EIATTR_FRAME_SIZE
	.align		4
.L_1:
        /*000c*/ 	.byte	0x04, 0x11
        /*000e*/ 	.short	(.L_3 - .L_2)
	.align		4
.L_2:
        /*0010*/ 	.word	index@(_Z19compute_hess_kernelPKiPKfS2_Pffi)
        /*0014*/ 	.word	0x00000000


	//----- nvinfo : EIATTR_MIN_STACK_SIZE
	.align		4
.L_3:
        /*0018*/ 	.byte	0x04, 0x12
        /*001a*/ 	.short	(.L_5 - .L_4)
	.align		4
.L_4:
        /*001c*/ 	.word	index@(_Z19compute_hess_kernelPKiPKfS2_Pffi)
        /*0020*/ 	.word	0x00000000
.L_5:


//--------------------- .nv.compat                --------------------------
	.section	.nv.compat,"",@"SHT_CUDA_COMPAT_INFO"
	.align	4
        /*0000*/ 	.byte	0x02, 0x09, 0x00, 0x00, 0x02, 0x02, 0x01, 0x00, 0x02, 0x05, 0x05, 0x00, 0x03, 0x07, 0x01, 0x01
        /*0010*/ 	.byte	0x02, 0x03, 0x00, 0x00, 0x02, 0x06, 0x01, 0x00, 0x04, 0x0b, 0x08, 0x00, 0x09, 0x00, 0x00, 0x00
        /*0020*/ 	.byte	0x00, 0x00, 0x00, 0x00


//--------------------- .nv.info._Z19compute_hess_kernelPKiPKfS2_Pffi --------------------------
	.section	.nv.info._Z19compute_hess_kernelPKiPKfS2_Pffi,"",@"SHT_CUDA_INFO"
	.sectionflags	@""
	.align	4


	//----- nvinfo : EIATTR_CUDA_API_VERSION
	.align		4
        /*0000*/ 	.byte	0x04, 0x37
        /*0002*/ 	.short	(.L_7 - .L_6)
.L_6:
        /*0004*/ 	.word	0x00000082


	//----- nvinfo : EIATTR_KPARAM_INFO
	.align		4
.L_7:
        /*0008*/ 	.byte	0x04, 0x17
        /*000a*/ 	.short	(.L_9 - .L_8)
.L_8:
        /*000c*/ 	.word	0x00000000
        /*0010*/ 	.short	0x0005
        /*0012*/ 	.short	0x0024
        /*0014*/ 	.byte	0x00, 0xf0, 0x11, 0x00


	//----- nvinfo : EIATTR_KPARAM_INFO
	.align		4
.L_9:
        /*0018*/ 	.byte	0x04, 0x17
        /*001a*/ 	.short	(.L_11 - .L_10)
.L_10:
        /*001c*/ 	.word	0x00000000
        /*0020*/ 	.short	0x0004
        /*0022*/ 	.short	0x0020
        /*0024*/ 	.byte	0x00, 0xf0, 0x11, 0x00


	//----- nvinfo : EIATTR_KPARAM_INFO
	.align		4
.L_11:
        /*0028*/ 	.byte	0x04, 0x17
        /*002a*/ 	.short	(.L_13 - .L_12)
.L_12:
        /*002c*/ 	.word	0x00000000
        /*0030*/ 	.short	0x0003
        /*0032*/ 	.short	0x0018
        /*0034*/ 	.byte	0x00, 0xf5, 0x21, 0x00


	//----- nvinfo : EIATTR_KPARAM_INFO
	.align		4
.L_13:
        /*0038*/ 	.byte	0x04, 0x17
        /*003a*/ 	.short	(.L_15 - .L_14)
.L_14:
        /*003c*/ 	.word	0x00000000
        /*0040*/ 	.short	0x0002
        /*0042*/ 	.short	0x0010
        /*0044*/ 	.byte	0x00, 0xf5, 0x21, 0x00


	//----- nvinfo : EIATTR_KPARAM_INFO
	.align		4
.L_15:
        /*0048*/ 	.byte	0x04, 0x17
        /*004a*/ 	.short	(.L_17 - .L_16)
.L_16:
        /*004c*/ 	.word	0x00000000
        /*0050*/ 	.short	0x0001
        /*0052*/ 	.short	0x0008
        /*0054*/ 	.byte	0x00, 0xf5, 0x21, 0x00


	//----- nvinfo : EIATTR_KPARAM_INFO
	.align		4
.L_17:
        /*0058*/ 	.byte	0x04, 0x17
        /*005a*/ 	.short	(.L_19 - .L_18)
.L_18:
        /*005c*/ 	.word	0x00000000
        /*0060*/ 	.short	0x0000
        /*0062*/ 	.short	0x0000
        /*0064*/ 	.byte	0x00, 0xf5, 0x21, 0x00


	//----- nvinfo : EIATTR_SPARSE_MMA_MASK
	.align		4
.L_19:
        /*0068*/ 	.byte	0x03, 0x50
        /*006a*/ 	.short	0x0000


	//----- nvinfo : EIATTR_MAXREG_COUNT
	.align		4
        /*006c*/ 	.byte	0x03, 0x1b
        /*006e*/ 	.short	0x00ff


	//----- nvinfo : EIATTR_MERCURY_ISA_VERSION
	.align		4
        /*0070*/ 	.byte	0x03, 0x5f
        /*0072*/ 	.short	0x0101


	//----- nvinfo : EIATTR_VRC_CTA_INIT_COUNT
	.align		4
        /*0074*/ 	.byte	0x02, 0x4a
	.zero		1
	.zero		1


	//----- nvinfo : EIATTR_EXIT_INSTR_OFFSETS
	.align		4
        /*0078*/ 	.byte	0x04, 0x1c
        /*007a*/ 	.short	(.L_21 - .L_20)


	//   ....[0]....
.L_20:
        /*007c*/ 	.word	0x00000070


	//   ....[1]....
        /*0080*/ 	.word	0x00000230


	//----- nvinfo : EIATTR_CBANK_PARAM_SIZE
	.align		4
.L_21:
        /*0084*/ 	.byte	0x03, 0x19
        /*0086*/ 	.short	0x0028


	//----- nvinfo : EIATTR_PARAM_CBANK
	.align		4
        /*0088*/ 	.byte	0x04, 0x0a
        /*008a*/ 	.short	(.L_23 - .L_22)
	.align		4
.L_22:
        /*008c*/ 	.word	index@(.nv.constant0._Z19compute_hess_kernelPKiPKfS2_Pffi)
        /*0090*/ 	.short	0x0380
        /*0092*/ 	.short	0x0028


	//----- nvinfo : EIATTR_SW_WAR
	.align		4
.L_23:
        /*0094*/ 	.byte	0x04, 0x36
        /*0096*/ 	.short	(.L_25 - .L_24)
.L_24:
        /*0098*/ 	.word	0x00000008
.L_25:


//--------------------- .nv.callgraph             --------------------------
	.section	.nv.callgraph,"",@"SHT_CUDA_CALLGRAPH"
	.align	4
	.sectionentsize	8
	.align		4
        /*0000*/ 	.word	0x00000000
	.align		4
        /*0004*/ 	.word	0xffffffff
	.align		4
        /*0008*/ 	.word	0x00000000
	.align		4
        /*000c*/ 	.word	0xfffffffe
	.align		4
        /*0010*/ 	.word	0x00000000
	.align		4
        /*0014*/ 	.word	0xfffffffd
	.align		4
        /*0018*/ 	.word	0x00000000
	.align		4
        /*001c*/ 	.word	0xfffffffc


//--------------------- .text._Z19compute_hess_kernelPKiPKfS2_Pffi --------------------------
	.section	.text._Z19compute_hess_kernelPKiPKfS2_Pffi,"ax",@progbits
	.align	128
        .global         _Z19compute_hess_kernelPKiPKfS2_Pffi
        .type           _Z19compute_hess_kernelPKiPKfS2_Pffi,@function
        .size           _Z19compute_hess_kernelPKiPKfS2_Pffi,(.L_x_1 - _Z19compute_hess_kernelPKiPKfS2_Pffi)
        .other          _Z19compute_hess_kernelPKiPKfS2_Pffi,@"STO_CUDA_ENTRY STV_DEFAULT"
_Z19compute_hess_kernelPKiPKfS2_Pffi:
.text._Z19compute_hess_kernelPKiPKfS2_Pffi:
[----:B------:R-:W-:Y:S01]  /*0000*/  LDC R1, c[0x0][0x37c] ;  /* 0x0000df00ff017b82 */ /* 0x000fe20000000800 */
[----:B------:R-:W0:Y:S07]  /*0010*/  S2R R0, SR_CTAID.Y ;  /* 0x0000000000007919 */ /* 0x000e2e0000002600 */
[----:B------:R-:W0:Y:S01]  /*0020*/  S2UR UR4, SR_CTAID.X ;  /* 0x00000000000479c3 */ /* 0x000e220000002500 */
[----:B------:R-:W1:Y:S07]  /*0030*/  LDCU UR5, c[0x0][0x3a4] ;  /* 0x00007480ff0577ac */ /* 0x000e6e0008000800 */
[----:B------:R-:W0:Y:S02]  /*0040*/  LDC R3, c[0x0][0x370] ;  /* 0x0000dc00ff037b82 */ /* 0x000e240000000800 */
[----:B0-----:R-:W-:-:S05]  /*0050*/  IMAD R0, R0, R3, UR4 ;  /* 0x0000000400007e24 */ /* 0x001fca000f8e0203 */
[----:B-1----:R-:W-:-:S13]  /*0060*/  ISETP.GE.AND P0, PT, R0, UR5, PT ;  /* 0x0000000500007c0c */ /* 0x002fda000bf06270 */
[----:B------:R-:W-:Y:S05]  /*0070*/  @P0 EXIT ;  /* 0x000000000000094d */ /* 0x000fea0003800000 */
[----:B------:R-:W0:Y:S01]  /*0080*/  S2R R11, SR_TID.X ;  /* 0x00000000000b7919 */ /* 0x000e220000002100 */
[----:B------:R-:W1:Y:S01]  /*0090*/  LDC.64 R2, c[0x0][0x380] ;  /* 0x0000e000ff027b82 */ /* 0x000e620000000a00 */
[----:B------:R-:W2:Y:S07]  /*00a0*/  LDCU.64 UR4, c[0x0][0x358] ;  /* 0x00006b00ff0477ac */ /* 0x000eae0008000a00 */
[----:B------:R-:W3:Y:S08]  /*00b0*/  LDC.64 R4, c[0x0][0x388] ;  /* 0x0000e200ff047b82 */ /* 0x000ef00000000a00 */
[----:B------:R-:W4:Y:S01]  /*00c0*/  LDC.64 R6, c[0x0][0x390] ;  /* 0x0000e400ff067b82 */ /* 0x000f220000000a00 */
[----:B------:R-:W-:Y:S01]  /*00d0*/  HFMA2 R13, -RZ, RZ, 0, 1.78813934326171875e-07 ;  /* 0x00000003ff0d7431 */ /* 0x000fe200000001ff */
[----:B------:R-:W5:Y:S06]  /*00e0*/  LDCU UR6, c[0x0][0x3a0] ;  /* 0x00007400ff0677ac */ /* 0x000f6c0008000800 */
[----:B------:R-:W5:Y:S01]  /*00f0*/  LDC.64 R8, c[0x0][0x398] ;  /* 0x0000e600ff087b82 */ /* 0x000f620000000a00 */
[----:B0-----:R-:W-:-:S04]  /*0100*/  IMAD R11, R0, 0x7d, R11 ;  /* 0x0000007d000b7824 */ /* 0x001fc800078e020b */
[----:B-1----:R-:W-:-:S06]  /*0110*/  IMAD.WIDE R2, R11, 0x4, R2 ;  /* 0x000000040b027825 */ /* 0x002fcc00078e0202 */
[----:B--2---:R-:W2:Y:S02]  /*0120*/  LDG.E R2, desc[UR4][R2.64] ;  /* 0x0000000402027981 */ /* 0x004ea4000c1e1900 */
[----:B--2---:R-:W-:-:S04]  /*0130*/  IMAD R13, R2, R13, -0x3 ;  /* 0xfffffffd020d7424 */ /* 0x004fc800078e020d */
[----:B---3--:R-:W-:-:S04]  /*0140*/  IMAD.WIDE R4, R13, 0x4, R4 ;  /* 0x000000040d047825 */ /* 0x008fc800078e0204 */
[----:B----4-:R-:W-:Y:S01]  /*0150*/  IMAD.WIDE R6, R13, 0x4, R6 ;  /* 0x000000040d067825 */ /* 0x010fe200078e0206 */
[----:B------:R-:W2:Y:S04]  /*0160*/  LDG.E R12, desc[UR4][R4.64+0x4] ;  /* 0x00000404040c7981 */ /* 0x000ea8000c1e1900 */
[----:B------:R-:W2:Y:S01]  /*0170*/  LDG.E R15, desc[UR4][R6.64+0x4] ;  /* 0x00000404060f7981 */ /* 0x000ea2000c1e1900 */
[----:B-----5:R-:W-:-:S03]  /*0180*/  IMAD.WIDE R2, R11, 0x4, R8 ;  /* 0x000000040b027825 */ /* 0x020fc600078e0208 */
[----:B------:R-:W3:Y:S04]  /*0190*/  LDG.E R10, desc[UR4][R4.64] ;  /* 0x00000004040a7981 */ /* 0x000ee8000c1e1900 */
[----:B------:R-:W3:Y:S04]  /*01a0*/  LDG.E R13, desc[UR4][R6.64] ;  /* 0x00000004060d7981 */ /* 0x000ee8000c1e1900 */
[----:B------:R-:W4:Y:S04]  /*01b0*/  LDG.E R17, desc[UR4][R4.64+0x8] ;  /* 0x0000080404117981 */ /* 0x000f28000c1e1900 */
[----:B------:R-:W4:Y:S04]  /*01c0*/  LDG.E R8, desc[UR4][R6.64+0x8] ;  /* 0x0000080406087981 */ /* 0x000f28000c1e1900 */
[----:B------:R-:W5:Y:S01]  /*01d0*/  LDG.E R0, desc[UR4][R2.64] ;  /* 0x0000000402007981 */ /* 0x000f62000c1e1900 */
[----:B--2---:R-:W-:-:S04]  /*01e0*/  FMUL R15, R12, R15 ;  /* 0x0000000f0c0f7220 */ /* 0x004fc80000400000 */
[----:B---3--:R-:W-:-:S04]  /*01f0*/  FFMA R10, R10, R13, R15 ;  /* 0x0000000d0a0a7223 */ /* 0x008fc8000000000f */
[----:B----4-:R-:W-:-:S04]  /*0200*/  FFMA R17, R17, R8, R10 ;  /* 0x0000000811117223 */ /* 0x010fc8000000000a */
[----:B-----5:R-:W-:-:S05]  /*0210*/  FFMA R17, R17, UR6, R0 ;  /* 0x0000000611117c23 */ /* 0x020fca0008000000 */
[----:B------:R-:W-:Y:S01]  /*0220*/  STG.E desc[UR4][R2.64], R17 ;  /* 0x0000001102007986 */ /* 0x000fe2000c101904 */
[----:B------:R-:W-:Y:S05]  /*0230*/  EXIT ;  /* 0x000000000000794d */ /* 0x000fea0003800000 */
.L_x_0:
[----:B------:R-:W-:-:S00]  /*0240*/  BRA `(.L_x_0) ;  /* 0xfffffffc00fc7947 */ /* 0x000fc0000383ffff */
[----:B------:R-:W-:-:S00]  /*0250*/  NOP ;  /* 0x0000000000007918 */ /* 0x000fc00000000000 */
        /* <DEDUP_REMOVED lines=10> */
.L_x_1:


//--------------------- .nv.shared.reserved.0     --------------------------
	.section	.nv.shared.reserved.0,"aw",@nobits
	.weak		__nv_reservedSMEM_offset_0_alias
	.size		__nv_reservedSMEM_offset_0_alias, 0, 64
	.other		__nv_reservedSMEM_offset_0_alias,@"STO_CUDA_RESERVED_SHARED STV_DEFAULT"
__nv_reservedSMEM_offset_0_alias:
	.zero		0
	.zero		64


//--------------------- .nv.constant0._Z19compute_hess_kernelPKiPKfS2_Pffi --------------------------
	.section	.nv.constant0._Z19compute_hess_kernelPKiPKfS2_Pffi,"a",@progbits
	.sectionflags	@""
	.align	4
.nv.constant0._Z19compute_hess_kernelPKiPKfS2_Pffi:
	.zero		936


//--------------------- SYMBOLS --------------------------

	.type		.nv.reservedSmem.offset0,@object
	.size		.nv.reservedSmem.offset0,0x4
